//
// Generated by NVIDIA NVVM Compiler
//
// Compiler Build ID: CL-36424714
// Cuda compilation tools, release 13.0, V13.0.88
// Based on NVVM 20.0.0
//

.version 9.0
.target sm_100
.address_size 64

	// .globl	_Z9decrementjPjS_

.visible .entry _Z9decrementjPjS_(
	.param .u32 _Z9decrementjPjS__param_0,
	.param .u64 .ptr .align 1 _Z9decrementjPjS__param_1,
	.param .u64 .ptr .align 1 _Z9decrementjPjS__param_2
)
{
	.reg .pred 	%p<5>;
	.reg .b32 	%r<18>;
	.reg .b64 	%rd<9>;

	ld.param.u32 	%r9, [_Z9decrementjPjS__param_0];
	ld.param.u64 	%rd5, [_Z9decrementjPjS__param_1];
	ld.param.u64 	%rd6, [_Z9decrementjPjS__param_2];
	mov.u32 	%r10, %tid.x;
	mov.u32 	%r11, %ctaid.x;
	mov.u32 	%r1, %ntid.x;
	mad.lo.s32 	%r16, %r11, %r1, %r10;
	setp.ge.u32 	%p1, %r16, %r9;
	@%p1 bra 	$L__BB0_6;
	mov.u32 	%r12, %nctaid.x;
	mul.lo.s32 	%r3, %r1, %r12;
	cvta.to.global.u64 	%rd1, %rd5;
	cvta.to.global.u64 	%rd2, %rd6;
$L__BB0_2:
	mul.wide.s32 	%rd7, %r16, 4;
	add.s64 	%rd3, %rd1, %rd7;
	ld.global.u32 	%r17, [%rd3];
	setp.eq.s32 	%p2, %r17, 0;
	@%p2 bra 	$L__BB0_5;
	add.s64 	%rd4, %rd2, %rd7;
$L__BB0_4:
	add.s32 	%r13, %r17, -1;
	st.global.u32 	[%rd3], %r13;
	ld.global.u32 	%r14, [%rd4];
	add.s32 	%r15, %r14, 1;
	st.global.u32 	[%rd4], %r15;
	ld.global.u32 	%r17, [%rd3];
	setp.ne.s32 	%p3, %r17, 0;
	@%p3 bra 	$L__BB0_4;
$L__BB0_5:
	add.s32 	%r16, %r16, %r3;
	setp.lt.u32 	%p4, %r16, %r9;
	@%p4 bra 	$L__BB0_2;
$L__BB0_6:
	ret;

}


// ===== COMPILED SASS (sm_100) =====

	.target	sm_100

	.elftype	@"ET_EXEC"


//--------------------- .note.nv.tkinfo           --------------------------
	.section	.note.nv.tkinfo,"",@"SHT_NOTE"
	.sectionflags	@"SHF_NOTE_NV_TKINFO"
	.tkinfo
        /*0018*/ 	.word	0x00000002
        /*0030*/ 	.string	""
        /*0030*/ 	.string	"ptxas"
        /*0030*/ 	.string	"Cuda compilation tools, release 13.0, V13.0.88"
        /*0030*/ 	.string	"Build cuda_13.0.r13.0/compiler.36424714_0"
        /*0030*/ 	.string	"-arch sm_100 -m 64 "



//--------------------- .note.nv.cuinfo           --------------------------
	.section	.note.nv.cuinfo,"",@"SHT_NOTE"
	.sectionflags	@"SHF_NOTE_NV_CUINFO"
        /*0018*/ 	.short	0x0002
        /*001a*/ 	.short	0x0064
        /*001c*/ 	.short	0x0082
	.zero		2


//--------------------- .nv.info                  --------------------------
	.section	.nv.info,"",@"SHT_CUDA_INFO"
	.align	4


	//----- nvinfo : EIATTR_REGCOUNT
	.align		4
        /*0000*/ 	.byte	0x04, 0x2f
        /*0002*/ 	.short	(.L_1 - .L_0)
	.align		4
.L_0:
        /*0004*/ 	.word	index@(_Z9decrementjPjS_)
        /*0008*/ 	.word	0x0000000e


	//----- nvinfo : EIATTR_FRAME_SIZE
	.align		4
.L_1:
        /*000c*/ 	.byte	0x04, 0x11
        /*000e*/ 	.short	(.L_3 - .L_2)
	.align		4
.L_2:
        /*0010*/ 	.word	index@(_Z9decrementjPjS_)
        /*0014*/ 	.word	0x00000000


	//----- nvinfo : EIATTR_MIN_STACK_SIZE
	.align		4
.L_3:
        /*0018*/ 	.byte	0x04, 0x12
        /*001a*/ 	.short	(.L_5 - .L_4)
	.align		4
.L_4:
        /*001c*/ 	.word	index@(_Z9decrementjPjS_)
        /*0020*/ 	.word	0x00000000
.L_5:


//--------------------- .nv.compat                --------------------------
	.section	.nv.compat,"",@"SHT_CUDA_COMPAT_INFO"
	.align	4
        /*0000*/ 	.byte	0x02, 0x09, 0x00, 0x00, 0x02, 0x02, 0x01, 0x00, 0x02, 0x05, 0x05, 0x00, 0x03, 0x07, 0x01, 0x01
        /*0010*/ 	.byte	0x02, 0x03, 0x00, 0x00, 0x02, 0x06, 0x01, 0x00, 0x04, 0x0b, 0x08, 0x00, 0x09, 0x00, 0x00, 0x00
        /*0020*/ 	.byte	0x00, 0x00, 0x00, 0x00


//--------------------- .nv.info._Z9decrementjPjS_ --------------------------
	.section	.nv.info._Z9decrementjPjS_,"",@"SHT_CUDA_INFO"
	.sectionflags	@""
	.align	4


	//----- nvinfo : EIATTR_CUDA_API_VERSION
	.align		4
        /*0000*/ 	.byte	0x04, 0x37
        /*0002*/ 	.short	(.L_7 - .L_6)
.L_6:
        /*0004*/ 	.word	0x00000082


	//----- nvinfo : EIATTR_KPARAM_INFO
	.align		4
.L_7:
        /*0008*/ 	.byte	0x04, 0x17
        /*000a*/ 	.short	(.L_9 - .L_8)
.L_8:
        /*000c*/ 	.word	0x00000000
        /*0010*/ 	.short	0x0002
        /*0012*/ 	.short	0x0010
        /*0014*/ 	.byte	0x00, 0xf5, 0x21, 0x00


	//----- nvinfo : EIATTR_KPARAM_INFO
	.align		4
.L_9:
        /*0018*/ 	.byte	0x04, 0x17
        /*001a*/ 	.short	(.L_11 - .L_10)
.L_10:
        /*001c*/ 	.word	0x00000000
        /*0020*/ 	.short	0x0001
        /*0022*/ 	.short	0x0008
        /*0024*/ 	.byte	0x00, 0xf5, 0x21, 0x00


	//----- nvinfo : EIATTR_KPARAM_INFO
	.align		4
.L_11:
        /*0028*/ 	.byte	0x04, 0x17
        /*002a*/ 	.short	(.L_13 - .L_12)
.L_12:
        /*002c*/ 	.word	0x00000000
        /*0030*/ 	.short	0x0000
        /*0032*/ 	.short	0x0000
        /*0034*/ 	.byte	0x00, 0xf0, 0x11, 0x00


	//----- nvinfo : EIATTR_SPARSE_MMA_MASK
	.align		4
.L_13:
        /*0038*/ 	.byte	0x03, 0x50
        /*003a*/ 	.short	0x0000


	//----- nvinfo : EIATTR_MAXREG_COUNT
	.align		4
        /*003c*/ 	.byte	0x03, 0x1b
        /*003e*/ 	.short	0x00ff


	//----- nvinfo : EIATTR_MERCURY_ISA_VERSION
	.align		4
        /*0040*/ 	.byte	0x03, 0x5f
        /*0042*/ 	.short	0x0101


	//----- nvinfo : EIATTR_VRC_CTA_INIT_COUNT
	.align		4
        /*0044*/ 	.byte	0x02, 0x4a
	.zero		1
	.zero		1


	//----- nvinfo : EIATTR_EXIT_INSTR_OFFSETS
	.align		4
        /*0048*/ 	.byte	0x04, 0x1c
        /*004a*/ 	.short	(.L_15 - .L_14)


	//   ....[0]....
.L_14:
        /*004c*/ 	.word	0x00000070


	//   ....[1]....
        /*0050*/ 	.word	0x00000210


	//----- nvinfo : EIATTR_CRS_STACK_SIZE
	.align		4
.L_15:
        /*0054*/ 	.byte	0x04, 0x1e
        /*0056*/ 	.short	(.L_17 - .L_16)
.L_16:
        /*0058*/ 	.word	0x00000000


	//----- nvinfo : EIATTR_CBANK_PARAM_SIZE
	.align		4
.L_17:
        /*005c*/ 	.byte	0x03, 0x19
        /*005e*/ 	.short	0x0018


	//----- nvinfo : EIATTR_PARAM_CBANK
	.align		4
        /*0060*/ 	.byte	0x04, 0x0a
        /*0062*/ 	.short	(.L_19 - .L_18)
	.align		4
.L_18:
        /*0064*/ 	.word	index@(.nv.constant0._Z9decrementjPjS_)
        /*0068*/ 	.short	0x0380
        /*006a*/ 	.short	0x0018


	//----- nvinfo : EIATTR_SW_WAR
	.align		4
.L_19:
        /*006c*/ 	.byte	0x04, 0x36
        /*006e*/ 	.short	(.L_21 - .L_20)
.L_20:
        /*0070*/ 	.word	0x00000008
.L_21:


//--------------------- .nv.callgraph             --------------------------
	.section	.nv.callgraph,"",@"SHT_CUDA_CALLGRAPH"
	.align	4
	.sectionentsize	8
	.align		4
        /*0000*/ 	.word	0x00000000
	.align		4
        /*0004*/ 	.word	0xffffffff
	.align		4
        /*0008*/ 	.word	0x00000000
	.align		4
        /*000c*/ 	.word	0xfffffffe
	.align		4
        /*0010*/ 	.word	0x00000000
	.align		4
        /*0014*/ 	.word	0xfffffffd
	.align		4
        /*0018*/ 	.word	0x00000000
	.align		4
        /*001c*/ 	.word	0xfffffffc


//--------------------- .text._Z9decrementjPjS_   --------------------------
	.section	.text._Z9decrementjPjS_,"ax",@progbits
	.align	128
        .global         _Z9decrementjPjS_
        .type           _Z9decrementjPjS_,@function
        .size           _Z9decrementjPjS_,(.L_x_5 - _Z9decrementjPjS_)
        .other          _Z9decrementjPjS_,@"STO_CUDA_ENTRY STV_DEFAULT"
_Z9decrementjPjS_:
.text._Z9decrementjPjS_:
[----:B------:R-:W-:Y:S01]  /*0000*/  LDC R1, c[0x0][0x37c] ;  /* 0x0000df00ff017b82 */ /* 0x000fe20000000800 */
[----:B------:R-:W0:Y:S07]  /*0010*/  S2R R0, SR_TID.X ;  /* 0x0000000000007919 */ /* 0x000e2e0000002100 */
[----:B------:R-:W0:Y:S01]  /*0020*/  S2UR UR4, SR_CTAID.X ;  /* 0x00000000000479c3 */ /* 0x000e220000002500 */
[----:B------:R-:W1:Y:S07]  /*0030*/  LDCU UR5, c[0x0][0x380] ;  /* 0x00007000ff0577ac */ /* 0x000e6e0008000800 */
[----:B------:R-:W0:Y:S02]  /*0040*/  LDC R7, c[0x0][0x360] ;  /* 0x0000d800ff077b82 */ /* 0x000e240000000800 */
[----:B0-----:R-:W-:-:S05]  /*0050*/  IMAD R0, R7, UR4, R0 ;  /* 0x0000000407007c24 */ /* 0x001fca000f8e0200 */
[----:B-1----:R-:W-:-:S13]  /*0060*/  ISETP.GE.U32.AND P0, PT, R0, UR5, PT ;  /* 0x0000000500007c0c */ /* 0x002fda000bf06070 */
[----:B------:R-:W-:Y:S05]  /*0070*/  @P0 EXIT ;  /* 0x000000000000094d */ /* 0x000fea0003800000 */
[----:B------:R-:W0:Y:S01]  /*0080*/  LDCU UR4, c[0x0][0x370] ;  /* 0x00006e00ff0477ac */ /* 0x000e220008000800 */
[----:B------:R-:W1:Y:S01]  /*0090*/  LDCU.64 UR6, c[0x0][0x358] ;  /* 0x00006b00ff0677ac */ /* 0x000e620008000a00 */
[----:B0-----:R-:W-:-:S07]  /*00a0*/  IMAD R7, R7, UR4, RZ ;  /* 0x0000000407077c24 */ /* 0x001fce000f8e02ff */
.L_x_3:
[----:B------:R-:W0:Y:S01]  /*00b0*/  LDC.64 R2, c[0x0][0x388] ;  /* 0x0000e200ff027b82 */ /* 0x000e220000000a00 */
[----:B------:R-:W2:Y:S01]  /*00c0*/  LDCU UR4, c[0x0][0x380] ;  /* 0x00007000ff0477ac */ /* 0x000ea20008000800 */
[----:B0-----:R-:W-:-:S05]  /*00d0*/  IMAD.WIDE R4, R0, 0x4, R2 ;  /* 0x0000000400047825 */ /* 0x001fca00078e0202 */
[----:B-1----:R-:W3:Y:S01]  /*00e0*/  LDG.E R6, desc[UR6][R4.64] ;  /* 0x0000000604067981 */ /* 0x002ee2000c1e1900 */
[--C-:B------:R-:W-:Y:S01]  /*00f0*/  IMAD.MOV.U32 R9, RZ, RZ, R0.reuse ;  /* 0x000000ffff097224 */ /* 0x100fe200078e0000 */
[----:B------:R-:W-:Y:S01]  /*0100*/  BSSY.RECONVERGENT B0, `(.L_x_0) ;  /* 0x000000f000007945 */ /* 0x000fe20003800200 */
[----:B------:R-:W-:-:S05]  /*0110*/  IMAD.IADD R0, R7, 0x1, R0 ;  /* 0x0000000107007824 */ /* 0x000fca00078e0200 */
[----:B--2---:R-:W-:Y:S02]  /*0120*/  ISETP.GE.U32.AND P0, PT, R0, UR4, PT ;  /* 0x0000000400007c0c */ /* 0x004fe4000bf06070 */
[----:B---3--:R-:W-:-:S13]  /*0130*/  ISETP.NE.AND P1, PT, R6, RZ, PT ;  /* 0x000000ff0600720c */ /* 0x008fda0003f25270 */
[----:B------:R-:W-:Y:S05]  /*0140*/  @!P1 BRA `(.L_x_1) ;  /* 0x0000000000289947 */ /* 0x000fea0003800000 */
[----:B------:R-:W0:Y:S02]  /*0150*/  LDC.64 R2, c[0x0][0x390] ;  /* 0x0000e400ff027b82 */ /* 0x000e240000000a00 */
[----:B0-----:R-:W-:-:S07]  /*0160*/  IMAD.WIDE R2, R9, 0x4, R2 ;  /* 0x0000000409027825 */ /* 0x001fce00078e0202 */
.L_x_2:
[----:B------:R-:W-:-:S05]  /*0170*/  IADD3 R9, PT, PT, R6, -0x1, RZ ;  /* 0xffffffff06097810 */ /* 0x000fca0007ffe0ff */
[----:B------:R0:W-:Y:S04]  /*0180*/  STG.E desc[UR6][R4.64], R9 ;  /* 0x0000000904007986 */ /* 0x0001e8000c101906 */
[----:B------:R-:W2:Y:S02]  /*0190*/  LDG.E R6, desc[UR6][R2.64] ;  /* 0x0000000602067981 */ /* 0x000ea4000c1e1900 */
[----:B--2---:R-:W-:-:S05]  /*01a0*/  IADD3 R11, PT, PT, R6, 0x1, RZ ;  /* 0x00000001060b7810 */ /* 0x004fca0007ffe0ff */
[----:B------:R0:W-:Y:S04]  /*01b0*/  STG.E desc[UR6][R2.64], R11 ;  /* 0x0000000b02007986 */ /* 0x0001e8000c101906 */
[----:B------:R-:W2:Y:S02]  /*01c0*/  LDG.E R6, desc[UR6][R4.64] ;  /* 0x0000000604067981 */ /* 0x000ea4000c1e1900 */
[----:B--2---:R-:W-:-:S13]  /*01d0*/  ISETP.NE.AND P1, PT, R6, RZ, PT ;  /* 0x000000ff0600720c */ /* 0x004fda0003f25270 */
[----:B0-----:R-:W-:Y:S05]  /*01e0*/  @P1 BRA `(.L_x_2) ;  /* 0xfffffffc00e01947 */ /* 0x001fea000383ffff */
.L_x_1:
[----:B------:R-:W-:Y:S05]  /*01f0*/  BSYNC.RECONVERGENT B0 ;  /* 0x0000000000007941 */ /* 0x000fea0003800200 */
.L_x_0:
[----:B------:R-:W-:Y:S05]  /*0200*/  @!P0 BRA `(.L_x_3) ;  /* 0xfffffffc00a88947 */ /* 0x000fea000383ffff */
[----:B------:R-:W-:Y:S05]  /*0210*/  EXIT ;  /* 0x000000000000794d */ /* 0x000fea0003800000 */
.L_x_4:
[----:B------:R-:W-:-:S00]  /*0220*/  BRA `(.L_x_4) ;  /* 0xfffffffc00fc7947 */ /* 0x000fc0000383ffff */
[----:B------:R-:W-:-:S00]  /*0230*/  NOP ;  /* 0x0000000000007918 */ /* 0x000fc00000000000 */
        /* <DEDUP_REMOVED lines=12> */
.L_x_5:


//--------------------- .nv.shared.reserved.0     --------------------------
	.section	.nv.shared.reserved.0,"aw",@nobits
	.weak		__nv_reservedSMEM_offset_0_alias
	.size		__nv_reservedSMEM_offset_0_alias, 0, 64
	.other		__nv_reservedSMEM_offset_0_alias,@"STO_CUDA_RESERVED_SHARED STV_DEFAULT"
__nv_reservedSMEM_offset_0_alias:
	.zero		0
	.zero		64


//--------------------- .nv.constant0._Z9decrementjPjS_ --------------------------
	.section	.nv.constant0._Z9decrementjPjS_,"a",@progbits
	.sectionflags	@""
	.align	4
.nv.constant0._Z9decrementjPjS_:
	.zero		920


//--------------------- SYMBOLS --------------------------

	.type		.nv.reservedSmem.offset0,@object
	.size		.nv.reservedSmem.offset0,0x4
